	.headerflags	@"EF_CUDA_TEXMODE_UNIFIED EF_CUDA_64BIT_ADDRESS EF_CUDA_ACCELERATORS EF_CUDA_SM90 EF_CUDA_VIRTUAL_SM(EF_CUDA_SM90)"
	.elftype	@"ET_EXEC"


//--------------------- .nv.info                  --------------------------
	.section	.nv.info,"",@"SHT_CUDA_INFO"
	.align	4


	//----- nvinfo : EIATTR_REGCOUNT
	.align		4
        /*0000*/ 	.byte	0x04, 0x2f
        /*0002*/ 	.short	(.L_1 - .L_0)
	.align		4
.L_0:
        /*0004*/ 	.word	index@(triton_poi_fused_addmm_relu_4)
        /*0008*/ 	.word	0x0000000c


	//----- nvinfo : EIATTR_MIN_STACK_SIZE
	.align		4
.L_1:
        /*000c*/ 	.byte	0x04, 0x12
        /*000e*/ 	.short	(.L_3 - .L_2)
	.align		4
.L_2:
        /*0010*/ 	.word	index@(triton_poi_fused_addmm_relu_4)
        /*0014*/ 	.word	0x00000000


	//----- nvinfo : EIATTR_FRAME_SIZE
	.align		4
.L_3:
        /*0018*/ 	.byte	0x04, 0x11
        /*001a*/ 	.short	(.L_5 - .L_4)
	.align		4
.L_4:
        /*001c*/ 	.word	index@(triton_poi_fused_addmm_relu_4)
        /*0020*/ 	.word	0x00000000


	//----- nvinfo : EIATTR_MIN_STACK_SIZE
	.align		4
.L_5:
        /*0024*/ 	.byte	0x04, 0x12
        /*0026*/ 	.short	(.L_7 - .L_6)
	.align		4
.L_6:
        /*0028*/ 	.word	index@(triton_poi_fused_addmm_relu_4)
        /*002c*/ 	.word	0x00000000
.L_7:


//--------------------- .nv.info.triton_poi_fused_addmm_relu_4 --------------------------
	.section	.nv.info.triton_poi_fused_addmm_relu_4,"",@"SHT_CUDA_INFO"
	.sectionflags	@""
	.align	4


	//----- nvinfo : EIATTR_CUDA_API_VERSION
	.align		4
        /*0000*/ 	.byte	0x04, 0x37
        /*0002*/ 	.short	(.L_9 - .L_8)
.L_8:
        /*0004*/ 	.word	0x0000007c


	//----- nvinfo : EIATTR_KPARAM_INFO
	.align		4
.L_9:
        /*0008*/ 	.byte	0x04, 0x17
        /*000a*/ 	.short	(.L_11 - .L_10)
.L_10:
        /*000c*/ 	.word	0x00000000
        /*0010*/ 	.short	0x0002
        /*0012*/ 	.short	0x0010
        /*0014*/ 	.byte	0x00, 0xf0, 0x11, 0x00


	//----- nvinfo : EIATTR_KPARAM_INFO
	.align		4
.L_11:
        /*0018*/ 	.byte	0x04, 0x17
        /*001a*/ 	.short	(.L_13 - .L_12)
.L_12:
        /*001c*/ 	.word	0x00000000
        /*0020*/ 	.short	0x0001
        /*0022*/ 	.short	0x0008
        /*0024*/ 	.byte	0x00, 0xf4, 0x21, 0x00


	//----- nvinfo : EIATTR_KPARAM_INFO
	.align		4
.L_13:
        /*0028*/ 	.byte	0x04, 0x17
        /*002a*/ 	.short	(.L_15 - .L_14)
.L_14:
        /*002c*/ 	.word	0x00000000
        /*0030*/ 	.short	0x0000
        /*0032*/ 	.short	0x0000
        /*0034*/ 	.byte	0x00, 0xf4, 0x21, 0x00


	//----- nvinfo : EIATTR_SPARSE_MMA_MASK
	.align		4
.L_15:
        /*0038*/ 	.byte	0x03, 0x50
        /*003a*/ 	.short	0x0000


	//----- nvinfo : EIATTR_MAXREG_COUNT
	.align		4
        /*003c*/ 	.byte	0x03, 0x1b
        /*003e*/ 	.short	0x00ff


	//----- nvinfo : EIATTR_EXIT_INSTR_OFFSETS
	.align		4
        /*0040*/ 	.byte	0x04, 0x1c
        /*0042*/ 	.short	(.L_17 - .L_16)


	//   ....[0]....
.L_16:
        /*0044*/ 	.word	0x00000170


	//   ....[1]....
        /*0048*/ 	.word	0x00000190


	//----- nvinfo : EIATTR_REQNTID
	.align		4
.L_17:
        /*004c*/ 	.byte	0x04, 0x10
        /*004e*/ 	.short	(.L_19 - .L_18)
.L_18:
        /*0050*/ 	.word	0x00000080
        /*0054*/ 	.word	0x00000001
        /*0058*/ 	.word	0x00000001


	//----- nvinfo : EIATTR_CBANK_PARAM_SIZE
	.align		4
.L_19:
        /*005c*/ 	.byte	0x03, 0x19
        /*005e*/ 	.short	0x0014


	//----- nvinfo : EIATTR_PARAM_CBANK
	.align		4
        /*0060*/ 	.byte	0x04, 0x0a
        /*0062*/ 	.short	(.L_21 - .L_20)
	.align		4
.L_20:
        /*0064*/ 	.word	index@(.nv.constant0.triton_poi_fused_addmm_relu_4)
        /*0068*/ 	.short	0x0210
        /*006a*/ 	.short	0x0014


	//----- nvinfo : EIATTR_SW_WAR
	.align		4
.L_21:
        /*006c*/ 	.byte	0x04, 0x36
        /*006e*/ 	.short	(.L_23 - .L_22)
.L_22:
        /*0070*/ 	.word	0x00000008
.L_23:


//--------------------- .nv.callgraph             --------------------------
	.section	.nv.callgraph,"",@"SHT_CUDA_CALLGRAPH"
	.align	4
	.sectionentsize	8
	.align		4
        /*0000*/ 	.word	0x00000000
	.align		4
        /*0004*/ 	.word	0xffffffff
	.align		4
        /*0008*/ 	.word	0x00000000
	.align		4
        /*000c*/ 	.word	0xfffffffe
	.align		4
        /*0010*/ 	.word	0x00000000
	.align		4
        /*0014*/ 	.word	0xfffffffd
	.align		4
        /*0018*/ 	.word	0x00000000
	.align		4
        /*001c*/ 	.word	0xfffffffc


//--------------------- .text.triton_poi_fused_addmm_relu_4 --------------------------
	.section	.text.triton_poi_fused_addmm_relu_4,"ax",@progbits
	.align	128
        .global         triton_poi_fused_addmm_relu_4
        .type           triton_poi_fused_addmm_relu_4,@function
        .size           triton_poi_fused_addmm_relu_4,(.L_x_1 - triton_poi_fused_addmm_relu_4)
        .other          triton_poi_fused_addmm_relu_4,@"STO_CUDA_ENTRY STV_DEFAULT"
triton_poi_fused_addmm_relu_4:
.text.triton_poi_fused_addmm_relu_4:
[----:B------:R-:W0:Y:S02]  /*0000*/  LDC R1, c[0x0][0x28] ;  /* 0x00000a00ff017b82 */ /* 0x000e240000000800 */
[----:B------:R-:W1:Y:S01]  /*0010*/  S2R R0, SR_TID.X ;  /* 0x0000000000007919 */ /* 0x000e620000002100 */
[----:B------:R-:W2:Y:S01]  /*0020*/  LDC.64 R2, c[0x0][0x210] ;  /* 0x00008400ff027b82 */ /* 0x000ea20000000a00 */
[----:B------:R-:W-:Y:S01]  /*0030*/  ULDC.64 UR4, c[0x0][0x208] ;  /* 0x0000820000047ab9 */ /* 0x000fe20000000a00 */
[----:B------:R-:W3:Y:S06]  /*0040*/  S2R R7, SR_CTAID.X ;  /* 0x0000000000077919 */ /* 0x000eec0000002500 */
[----:B------:R-:W4:Y:S01]  /*0050*/  LDC.64 R4, c[0x0][0x218] ;  /* 0x00008600ff047b82 */ /* 0x000f220000000a00 */
[----:B-1----:R-:W-:-:S02]  /*0060*/  LOP3.LUT R0, R0, 0x7f, RZ, 0xc0, !PT ;  /* 0x0000007f00007812 */ /* 0x002fc400078ec0ff */
[----:B---3--:R-:W-:-:S03]  /*0070*/  SHF.R.S32.HI R6, RZ, 0x18, R7 ;  /* 0x00000018ff067819 */ /* 0x008fc60000011407 */
[----:B------:R-:W-:Y:S01]  /*0080*/  IMAD R7, R7, 0x80, R0 ;  /* 0x0000008007077824 */ /* 0x000fe200078e0200 */
[----:B------:R-:W-:-:S03]  /*0090*/  SGXT R0, R6, 0x1 ;  /* 0x000000010600781a */ /* 0x000fc60000000200 */
[C---:B--2---:R-:W-:Y:S01]  /*00a0*/  IMAD.WIDE R2, R7.reuse, 0x4, R2 ;  /* 0x0000000407027825 */ /* 0x044fe200078e0202 */
[----:B------:R-:W-:Y:S02]  /*00b0*/  ISETP.GE.AND P1, PT, R7, 0x200, PT ;  /* 0x000002000700780c */ /* 0x000fe40003f26270 */
[----:B------:R-:W-:-:S04]  /*00c0*/  LEA.HI R0, R0, R7, RZ, 0x7 ;  /* 0x0000000700007211 */ /* 0x000fc800078f38ff */
[----:B------:R-:W-:-:S05]  /*00d0*/  LOP3.LUT R0, R0, 0xffffff80, RZ, 0xc0, !PT ;  /* 0xffffff8000007812 */ /* 0x000fca00078ec0ff */
[----:B------:R-:W-:Y:S02]  /*00e0*/  IMAD.IADD R9, R7, 0x1, -R0 ;  /* 0x0000000107097824 */ /* 0x000fe400078e0a00 */
[----:B------:R-:W-:Y:S02]  /*00f0*/  IMAD.MOV.U32 R0, RZ, RZ, RZ ;  /* 0x000000ffff007224 */ /* 0x000fe400078e00ff */
[----:B------:R-:W-:Y:S02]  /*0100*/  IMAD.MOV.U32 R7, RZ, RZ, RZ ;  /* 0x000000ffff077224 */ /* 0x000fe400078e00ff */
[----:B----4-:R-:W-:Y:S02]  /*0110*/  IMAD.WIDE R4, R9, 0x4, R4 ;  /* 0x0000000409047825 */ /* 0x010fe400078e0204 */
[----:B------:R-:W2:Y:S04]  /*0120*/  @!P1 LDG.E R0, desc[UR4][R2.64] ;  /* 0x0000000402009981 */ /* 0x000ea8000c1e1900 */
[----:B------:R-:W2:Y:S02]  /*0130*/  @!P1 LDG.E.EL R7, desc[UR4][R4.64] ;  /* 0x0000000404079981 */ /* 0x000ea4000c2e1900 */
[----:B--2---:R-:W-:Y:S01]  /*0140*/  FADD R6, R7, R0 ;  /* 0x0000000007067221 */ /* 0x004fe20000000000 */
[----:B------:R-:W-:-:S04]  /*0150*/  FSETP.GEU.AND P0, PT, R0, -R7, PT ;  /* 0x800000070000720b */ /* 0x000fc80003f0e000 */
[----:B------:R-:W-:Y:S01]  /*0160*/  FSEL R7, R6, RZ, P0 ;  /* 0x000000ff06077208 */ /* 0x000fe20000000000 */
[----:B------:R-:W-:Y:S08]  /*0170*/  @P1 EXIT ;  /* 0x000000000000194d */ /* 0x000ff00003800000 */
[----:B------:R-:W-:Y:S01]  /*0180*/  STG.E desc[UR4][R2.64], R7 ;  /* 0x0000000702007986 */ /* 0x000fe2000c101904 */
[----:B------:R-:W-:Y:S05]  /*0190*/  EXIT ;  /* 0x000000000000794d */ /* 0x000fea0003800000 */
.L_x_0:
[----:B------:R-:W-:-:S00]  /*01a0*/  BRA `(.L_x_0) ;  /* 0xfffffffc00fc7947 */ /* 0x000fc0000383ffff */
[----:B------:R-:W-:-:S00]  /*01b0*/  NOP ;  /* 0x0000000000007918 */ /* 0x000fc00000000000 */
        /* <DEDUP_REMOVED lines=12> */
.L_x_1:


//--------------------- .nv.constant0.triton_poi_fused_addmm_relu_4 --------------------------
	.section	.nv.constant0.triton_poi_fused_addmm_relu_4,"a",@progbits
	.sectionflags	@""
	.align	4
.nv.constant0.triton_poi_fused_addmm_relu_4:
	.zero		548
